//
// Generated by NVIDIA NVVM Compiler
//
// Compiler Build ID: CL-36424714
// Cuda compilation tools, release 13.0, V13.0.88
// Based on NVVM 20.0.0
//

.version 9.0
.target sm_100
.address_size 64

	// .globl	_Z8stencil1PKfPfi

.visible .entry _Z8stencil1PKfPfi(
	.param .u64 .ptr .align 1 _Z8stencil1PKfPfi_param_0,
	.param .u64 .ptr .align 1 _Z8stencil1PKfPfi_param_1,
	.param .u32 _Z8stencil1PKfPfi_param_2
)
{
	.reg .pred 	%p<4>;
	.reg .b32 	%r<8>;
	.reg .b32 	%f<14>;
	.reg .b64 	%rd<11>;

	ld.param.u64 	%rd4, [_Z8stencil1PKfPfi_param_0];
	ld.param.u64 	%rd3, [_Z8stencil1PKfPfi_param_1];
	ld.param.u32 	%r2, [_Z8stencil1PKfPfi_param_2];
	cvta.to.global.u64 	%rd1, %rd4;
	mov.u32 	%r3, %ctaid.x;
	mov.u32 	%r4, %ntid.x;
	mov.u32 	%r5, %tid.x;
	mad.lo.s32 	%r1, %r3, %r4, %r5;
	setp.ge.s32 	%p1, %r1, %r2;
	@%p1 bra 	$L__BB0_6;
	mul.wide.s32 	%rd5, %r1, 4;
	add.s64 	%rd2, %rd1, %rd5;
	ld.global.f32 	%f1, [%rd2];
	setp.lt.s32 	%p2, %r1, 1;
	mov.f32 	%f12, 0f00000000;
	@%p2 bra 	$L__BB0_3;
	add.s32 	%r6, %r1, -1;
	mul.wide.u32 	%rd6, %r6, 4;
	add.s64 	%rd7, %rd1, %rd6;
	ld.global.f32 	%f7, [%rd7];
	mul.f32 	%f12, %f7, 0f3E800000;
$L__BB0_3:
	add.s32 	%r7, %r1, 1;
	setp.ge.s32 	%p3, %r7, %r2;
	mov.f32 	%f13, 0f00000000;
	@%p3 bra 	$L__BB0_5;
	ld.global.f32 	%f9, [%rd2+4];
	mul.f32 	%f13, %f9, 0f3E800000;
$L__BB0_5:
	fma.rn.f32 	%f10, %f1, 0f3F000000, %f12;
	add.f32 	%f11, %f10, %f13;
	cvta.to.global.u64 	%rd8, %rd3;
	add.s64 	%rd10, %rd8, %rd5;
	st.global.f32 	[%rd10], %f11;
$L__BB0_6:
	ret;

}
	// .globl	_Z8stencil2PKfPfi
.visible .entry _Z8stencil2PKfPfi(
	.param .u64 .ptr .align 1 _Z8stencil2PKfPfi_param_0,
	.param .u64 .ptr .align 1 _Z8stencil2PKfPfi_param_1,
	.param .u32 _Z8stencil2PKfPfi_param_2
)
{
	.reg .pred 	%p<6>;
	.reg .b32 	%r<9>;
	.reg .b32 	%f<21>;
	.reg .b64 	%rd<9>;

	ld.param.u64 	%rd3, [_Z8stencil2PKfPfi_param_0];
	ld.param.u64 	%rd4, [_Z8stencil2PKfPfi_param_1];
	ld.param.u32 	%r4, [_Z8stencil2PKfPfi_param_2];
	mov.u32 	%r5, %ctaid.x;
	mov.u32 	%r6, %ntid.x;
	mov.u32 	%r7, %tid.x;
	mad.lo.s32 	%r1, %r5, %r6, %r7;
	shl.b32 	%r2, %r1, 1;
	setp.ge.s32 	%p1, %r2, %r4;
	@%p1 bra 	$L__BB1_9;
	cvta.to.global.u64 	%rd5, %rd3;
	mul.wide.s32 	%rd6, %r2, 4;
	add.s64 	%rd1, %rd5, %rd6;
	ld.global.f32 	%f1, [%rd1];
	add.s32 	%r3, %r2, 1;
	setp.ge.s32 	%p2, %r3, %r4;
	mov.f32 	%f18, 0f00000000;
	@%p2 bra 	$L__BB1_3;
	ld.global.f32 	%f18, [%rd1+4];
$L__BB1_3:
	setp.lt.s32 	%p3, %r1, 1;
	mov.f32 	%f19, 0f00000000;
	@%p3 bra 	$L__BB1_5;
	ld.global.f32 	%f10, [%rd1+-4];
	mul.f32 	%f19, %f10, 0f3E800000;
$L__BB1_5:
	add.s32 	%r8, %r2, 2;
	setp.ge.s32 	%p4, %r8, %r4;
	mov.f32 	%f20, 0f00000000;
	@%p4 bra 	$L__BB1_7;
	ld.global.f32 	%f12, [%rd1+8];
	mul.f32 	%f20, %f12, 0f3E800000;
$L__BB1_7:
	setp.ge.s32 	%p5, %r3, %r4;
	fma.rn.f32 	%f13, %f1, 0f3F000000, %f19;
	fma.rn.f32 	%f14, %f18, 0f3E800000, %f13;
	cvta.to.global.u64 	%rd7, %rd4;
	add.s64 	%rd2, %rd7, %rd6;
	st.global.f32 	[%rd2], %f14;
	@%p5 bra 	$L__BB1_9;
	mul.f32 	%f15, %f18, 0f3F000000;
	fma.rn.f32 	%f16, %f1, 0f3E800000, %f15;
	add.f32 	%f17, %f16, %f20;
	st.global.f32 	[%rd2+4], %f17;
$L__BB1_9:
	ret;

}


// ===== COMPILED SASS (sm_100) =====

	.target	sm_100

	.elftype	@"ET_EXEC"


//--------------------- .note.nv.tkinfo           --------------------------
	.section	.note.nv.tkinfo,"",@"SHT_NOTE"
	.sectionflags	@"SHF_NOTE_NV_TKINFO"
	.tkinfo
        /*0018*/ 	.word	0x00000002
        /*0030*/ 	.string	""
        /*0030*/ 	.string	"ptxas"
        /*0030*/ 	.string	"Cuda compilation tools, release 13.0, V13.0.88"
        /*0030*/ 	.string	"Build cuda_13.0.r13.0/compiler.36424714_0"
        /*0030*/ 	.string	"-arch sm_100 -m 64 "



//--------------------- .note.nv.cuinfo           --------------------------
	.section	.note.nv.cuinfo,"",@"SHT_NOTE"
	.sectionflags	@"SHF_NOTE_NV_CUINFO"
        /*0018*/ 	.short	0x0002
        /*001a*/ 	.short	0x0064
        /*001c*/ 	.short	0x0082
	.zero		2


//--------------------- .nv.info                  --------------------------
	.section	.nv.info,"",@"SHT_CUDA_INFO"
	.align	4


	//----- nvinfo : EIATTR_REGCOUNT
	.align		4
        /*0000*/ 	.byte	0x04, 0x2f
        /*0002*/ 	.short	(.L_1 - .L_0)
	.align		4
.L_0:
        /*0004*/ 	.word	index@(_Z8stencil1PKfPfi)
        /*0008*/ 	.word	0x0000000e


	//----- nvinfo : EIATTR_FRAME_SIZE
	.align		4
.L_1:
        /*000c*/ 	.byte	0x04, 0x11
        /*000e*/ 	.short	(.L_3 - .L_2)
	.align		4
.L_2:
        /*0010*/ 	.word	index@(_Z8stencil1PKfPfi)
        /*0014*/ 	.word	0x00000000


	//----- nvinfo : EIATTR_REGCOUNT
	.align		4
.L_3:
        /*0018*/ 	.byte	0x04, 0x2f
        /*001a*/ 	.short	(.L_5 - .L_4)
	.align		4
.L_4:
        /*001c*/ 	.word	index@(_Z8stencil2PKfPfi)
        /*0020*/ 	.word	0x0000000d


	//----- nvinfo : EIATTR_FRAME_SIZE
	.align		4
.L_5:
        /*0024*/ 	.byte	0x04, 0x11
        /*0026*/ 	.short	(.L_7 - .L_6)
	.align		4
.L_6:
        /*0028*/ 	.word	index@(_Z8stencil2PKfPfi)
        /*002c*/ 	.word	0x00000000


	//----- nvinfo : EIATTR_MIN_STACK_SIZE
	.align		4
.L_7:
        /*0030*/ 	.byte	0x04, 0x12
        /*0032*/ 	.short	(.L_9 - .L_8)
	.align		4
.L_8:
        /*0034*/ 	.word	index@(_Z8stencil2PKfPfi)
        /*0038*/ 	.word	0x00000000


	//----- nvinfo : EIATTR_MIN_STACK_SIZE
	.align		4
.L_9:
        /*003c*/ 	.byte	0x04, 0x12
        /*003e*/ 	.short	(.L_11 - .L_10)
	.align		4
.L_10:
        /*0040*/ 	.word	index@(_Z8stencil1PKfPfi)
        /*0044*/ 	.word	0x00000000
.L_11:


//--------------------- .nv.compat                --------------------------
	.section	.nv.compat,"",@"SHT_CUDA_COMPAT_INFO"
	.align	4
        /*0000*/ 	.byte	0x02, 0x09, 0x00, 0x00, 0x02, 0x02, 0x01, 0x00, 0x02, 0x05, 0x05, 0x00, 0x03, 0x07, 0x01, 0x01
        /*0010*/ 	.byte	0x02, 0x03, 0x00, 0x00, 0x02, 0x06, 0x01, 0x00, 0x04, 0x0b, 0x08, 0x00, 0x09, 0x00, 0x00, 0x00
        /*0020*/ 	.byte	0x00, 0x00, 0x00, 0x00


//--------------------- .nv.info._Z8stencil2PKfPfi --------------------------
	.section	.nv.info._Z8stencil2PKfPfi,"",@"SHT_CUDA_INFO"
	.sectionflags	@""
	.align	4


	//----- nvinfo : EIATTR_CUDA_API_VERSION
	.align		4
        /*0000*/ 	.byte	0x04, 0x37
        /*0002*/ 	.short	(.L_13 - .L_12)
.L_12:
        /*0004*/ 	.word	0x00000082


	//----- nvinfo : EIATTR_KPARAM_INFO
	.align		4
.L_13:
        /*0008*/ 	.byte	0x04, 0x17
        /*000a*/ 	.short	(.L_15 - .L_14)
.L_14:
        /*000c*/ 	.word	0x00000000
        /*0010*/ 	.short	0x0002
        /*0012*/ 	.short	0x0010
        /*0014*/ 	.byte	0x00, 0xf0, 0x11, 0x00


	//----- nvinfo : EIATTR_KPARAM_INFO
	.align		4
.L_15:
        /*0018*/ 	.byte	0x04, 0x17
        /*001a*/ 	.short	(.L_17 - .L_16)
.L_16:
        /*001c*/ 	.word	0x00000000
        /*0020*/ 	.short	0x0001
        /*0022*/ 	.short	0x0008
        /*0024*/ 	.byte	0x00, 0xf5, 0x21, 0x00


	//----- nvinfo : EIATTR_KPARAM_INFO
	.align		4
.L_17:
        /*0028*/ 	.byte	0x04, 0x17
        /*002a*/ 	.short	(.L_19 - .L_18)
.L_18:
        /*002c*/ 	.word	0x00000000
        /*0030*/ 	.short	0x0000
        /*0032*/ 	.short	0x0000
        /*0034*/ 	.byte	0x00, 0xf5, 0x21, 0x00


	//----- nvinfo : EIATTR_SPARSE_MMA_MASK
	.align		4
.L_19:
        /*0038*/ 	.byte	0x03, 0x50
        /*003a*/ 	.short	0x0000


	//----- nvinfo : EIATTR_MAXREG_COUNT
	.align		4
        /*003c*/ 	.byte	0x03, 0x1b
        /*003e*/ 	.short	0x00ff


	//----- nvinfo : EIATTR_MERCURY_ISA_VERSION
	.align		4
        /*0040*/ 	.byte	0x03, 0x5f
        /*0042*/ 	.short	0x0101


	//----- nvinfo : EIATTR_VRC_CTA_INIT_COUNT
	.align		4
        /*0044*/ 	.byte	0x02, 0x4a
	.zero		1
	.zero		1


	//----- nvinfo : EIATTR_EXIT_INSTR_OFFSETS
	.align		4
        /*0048*/ 	.byte	0x04, 0x1c
        /*004a*/ 	.short	(.L_21 - .L_20)


	//   ....[0]....
.L_20:
        /*004c*/ 	.word	0x00000080


	//   ....[1]....
        /*0050*/ 	.word	0x000001e0


	//   ....[2]....
        /*0054*/ 	.word	0x00000240


	//----- nvinfo : EIATTR_CBANK_PARAM_SIZE
	.align		4
.L_21:
        /*0058*/ 	.byte	0x03, 0x19
        /*005a*/ 	.short	0x0014


	//----- nvinfo : EIATTR_PARAM_CBANK
	.align		4
        /*005c*/ 	.byte	0x04, 0x0a
        /*005e*/ 	.short	(.L_23 - .L_22)
	.align		4
.L_22:
        /*0060*/ 	.word	index@(.nv.constant0._Z8stencil2PKfPfi)
        /*0064*/ 	.short	0x0380
        /*0066*/ 	.short	0x0014


	//----- nvinfo : EIATTR_SW_WAR
	.align		4
.L_23:
        /*0068*/ 	.byte	0x04, 0x36
        /*006a*/ 	.short	(.L_25 - .L_24)
.L_24:
        /*006c*/ 	.word	0x00000008
.L_25:


//--------------------- .nv.info._Z8stencil1PKfPfi --------------------------
	.section	.nv.info._Z8stencil1PKfPfi,"",@"SHT_CUDA_INFO"
	.sectionflags	@""
	.align	4


	//----- nvinfo : EIATTR_CUDA_API_VERSION
	.align		4
        /*0000*/ 	.byte	0x04, 0x37
        /*0002*/ 	.short	(.L_27 - .L_26)
.L_26:
        /*0004*/ 	.word	0x00000082


	//----- nvinfo : EIATTR_KPARAM_INFO
	.align		4
.L_27:
        /*0008*/ 	.byte	0x04, 0x17
        /*000a*/ 	.short	(.L_29 - .L_28)
.L_28:
        /*000c*/ 	.word	0x00000000
        /*0010*/ 	.short	0x0002
        /*0012*/ 	.short	0x0010
        /*0014*/ 	.byte	0x00, 0xf0, 0x11, 0x00


	//----- nvinfo : EIATTR_KPARAM_INFO
	.align		4
.L_29:
        /*0018*/ 	.byte	0x04, 0x17
        /*001a*/ 	.short	(.L_31 - .L_30)
.L_30:
        /*001c*/ 	.word	0x00000000
        /*0020*/ 	.short	0x0001
        /*0022*/ 	.short	0x0008
        /*0024*/ 	.byte	0x00, 0xf5, 0x21, 0x00


	//----- nvinfo : EIATTR_KPARAM_INFO
	.align		4
.L_31:
        /*0028*/ 	.byte	0x04, 0x17
        /*002a*/ 	.short	(.L_33 - .L_32)
.L_32:
        /*002c*/ 	.word	0x00000000
        /*0030*/ 	.short	0x0000
        /*0032*/ 	.short	0x0000
        /*0034*/ 	.byte	0x00, 0xf5, 0x21, 0x00


	//----- nvinfo : EIATTR_SPARSE_MMA_MASK
	.align		4
.L_33:
        /*0038*/ 	.byte	0x03, 0x50
        /*003a*/ 	.short	0x0000


	//----- nvinfo : EIATTR_MAXREG_COUNT
	.align		4
        /*003c*/ 	.byte	0x03, 0x1b
        /*003e*/ 	.short	0x00ff


	//----- nvinfo : EIATTR_MERCURY_ISA_VERSION
	.align		4
        /*0040*/ 	.byte	0x03, 0x5f
        /*0042*/ 	.short	0x0101


	//----- nvinfo : EIATTR_VRC_CTA_INIT_COUNT
	.align		4
        /*0044*/ 	.byte	0x02, 0x4a
	.zero		1
	.zero		1


	//----- nvinfo : EIATTR_EXIT_INSTR_OFFSETS
	.align		4
        /*0048*/ 	.byte	0x04, 0x1c
        /*004a*/ 	.short	(.L_35 - .L_34)


	//   ....[0]....
.L_34:
        /*004c*/ 	.word	0x00000070


	//   ....[1]....
        /*0050*/ 	.word	0x000001c0


	//----- nvinfo : EIATTR_CBANK_PARAM_SIZE
	.align		4
.L_35:
        /*0054*/ 	.byte	0x03, 0x19
        /*0056*/ 	.short	0x0014


	//----- nvinfo : EIATTR_PARAM_CBANK
	.align		4
        /*0058*/ 	.byte	0x04, 0x0a
        /*005a*/ 	.short	(.L_37 - .L_36)
	.align		4
.L_36:
        /*005c*/ 	.word	index@(.nv.constant0._Z8stencil1PKfPfi)
        /*0060*/ 	.short	0x0380
        /*0062*/ 	.short	0x0014


	//----- nvinfo : EIATTR_SW_WAR
	.align		4
.L_37:
        /*0064*/ 	.byte	0x04, 0x36
        /*0066*/ 	.short	(.L_39 - .L_38)
.L_38:
        /*0068*/ 	.word	0x00000008
.L_39:


//--------------------- .nv.callgraph             --------------------------
	.section	.nv.callgraph,"",@"SHT_CUDA_CALLGRAPH"
	.align	4
	.sectionentsize	8
	.align		4
        /*0000*/ 	.word	0x00000000
	.align		4
        /*0004*/ 	.word	0xffffffff
	.align		4
        /*0008*/ 	.word	0x00000000
	.align		4
        /*000c*/ 	.word	0xfffffffe
	.align		4
        /*0010*/ 	.word	0x00000000
	.align		4
        /*0014*/ 	.word	0xfffffffd
	.align		4
        /*0018*/ 	.word	0x00000000
	.align		4
        /*001c*/ 	.word	0xfffffffc


//--------------------- .text._Z8stencil2PKfPfi   --------------------------
	.section	.text._Z8stencil2PKfPfi,"ax",@progbits
	.align	128
        .global         _Z8stencil2PKfPfi
        .type           _Z8stencil2PKfPfi,@function
        .size           _Z8stencil2PKfPfi,(.L_x_2 - _Z8stencil2PKfPfi)
        .other          _Z8stencil2PKfPfi,@"STO_CUDA_ENTRY STV_DEFAULT"
_Z8stencil2PKfPfi:
.text._Z8stencil2PKfPfi:
[----:B------:R-:W-:Y:S01]  /*0000*/  LDC R1, c[0x0][0x37c] ;  /* 0x0000df00ff017b82 */ /* 0x000fe20000000800 */
[----:B------:R-:W0:Y:S07]  /*0010*/  S2R R3, SR_TID.X ;  /* 0x0000000000037919 */ /* 0x000e2e0000002100 */
[----:B------:R-:W0:Y:S01]  /*0020*/  S2UR UR4, SR_CTAID.X ;  /* 0x00000000000479c3 */ /* 0x000e220000002500 */
[----:B------:R-:W1:Y:S07]  /*0030*/  LDCU UR6, c[0x0][0x390] ;  /* 0x00007200ff0677ac */ /* 0x000e6e0008000800 */
[----:B------:R-:W0:Y:S02]  /*0040*/  LDC R0, c[0x0][0x360] ;  /* 0x0000d800ff007b82 */ /* 0x000e240000000800 */
[----:B0-----:R-:W-:-:S05]  /*0050*/  IMAD R0, R0, UR4, R3 ;  /* 0x0000000400007c24 */ /* 0x001fca000f8e0203 */
[----:B------:R-:W-:-:S04]  /*0060*/  SHF.L.U32 R7, R0, 0x1, RZ ;  /* 0x0000000100077819 */ /* 0x000fc800000006ff */
[----:B-1----:R-:W-:-:S13]  /*0070*/  ISETP.GE.AND P0, PT, R7, UR6, PT ;  /* 0x0000000607007c0c */ /* 0x002fda000bf06270 */
[----:B------:R-:W-:Y:S05]  /*0080*/  @P0 EXIT ;  /* 0x000000000000094d */ /* 0x000fea0003800000 */
[----:B------:R-:W0:Y:S01]  /*0090*/  LDC.64 R2, c[0x0][0x380] ;  /* 0x0000e000ff027b82 */ /* 0x000e220000000a00 */
[----:B------:R-:W1:Y:S01]  /*00a0*/  LDCU.64 UR4, c[0x0][0x358] ;  /* 0x00006b00ff0477ac */ /* 0x000e620008000a00 */
[----:B------:R-:W-:Y:S02]  /*00b0*/  ISETP.GE.AND P1, PT, R0, 0x1, PT ;  /* 0x000000010000780c */ /* 0x000fe40003f26270 */
[----:B------:R-:W-:Y:S01]  /*00c0*/  IADD3 R0, PT, PT, R7, 0x1, RZ ;  /* 0x0000000107007810 */ /* 0x000fe20007ffe0ff */
[----:B------:R-:W-:-:S03]  /*00d0*/  HFMA2 R6, -RZ, RZ, 0, 0 ;  /* 0x00000000ff067431 */ /* 0x000fc600000001ff */
[----:B------:R-:W-:Y:S01]  /*00e0*/  ISETP.GE.AND P0, PT, R0, UR6, PT ;  /* 0x0000000600007c0c */ /* 0x000fe2000bf06270 */
[----:B0-----:R-:W-:-:S06]  /*00f0*/  IMAD.WIDE R2, R7, 0x4, R2 ;  /* 0x0000000407027825 */ /* 0x001fcc00078e0202 */
[----:B-1----:R-:W2:Y:S04]  /*0100*/  @P1 LDG.E R10, desc[UR4][R2.64+-0x4] ;  /* 0xfffffc04020a1981 */ /* 0x002ea8000c1e1900 */
[----:B------:R-:W3:Y:S01]  /*0110*/  LDG.E R0, desc[UR4][R2.64] ;  /* 0x0000000402007981 */ /* 0x000ee2000c1e1900 */
[----:B------:R-:W-:-:S03]  /*0120*/  IADD3 R4, PT, PT, R7, 0x2, RZ ;  /* 0x0000000207047810 */ /* 0x000fc60007ffe0ff */
[----:B------:R-:W4:Y:S01]  /*0130*/  @!P0 LDG.E R6, desc[UR4][R2.64+0x4] ;  /* 0x0000040402068981 */ /* 0x000f22000c1e1900 */
[----:B------:R-:W-:Y:S02]  /*0140*/  ISETP.GE.AND P2, PT, R4, UR6, PT ;  /* 0x0000000604007c0c */ /* 0x000fe4000bf46270 */
[----:B------:R-:W0:Y:S01]  /*0150*/  LDC.64 R4, c[0x0][0x388] ;  /* 0x0000e200ff047b82 */ /* 0x000e220000000a00 */
[----:B------:R-:W-:-:S10]  /*0160*/  MOV R9, RZ ;  /* 0x000000ff00097202 */ /* 0x000fd40000000f00 */
[----:B------:R1:W5:Y:S01]  /*0170*/  @!P2 LDG.E R8, desc[UR4][R2.64+0x8] ;  /* 0x000008040208a981 */ /* 0x000362000c1e1900 */
[----:B0-----:R-:W-:-:S04]  /*0180*/  IMAD.WIDE R4, R7, 0x4, R4 ;  /* 0x0000000407047825 */ /* 0x001fc800078e0204 */
[----:B------:R-:W-:Y:S02]  /*0190*/  HFMA2 R7, -RZ, RZ, 0, 0 ;  /* 0x00000000ff077431 */ /* 0x000fe400000001ff */
[----:B--2---:R-:W-:-:S04]  /*01a0*/  @P1 FMUL R9, R10, 0.25 ;  /* 0x3e8000000a091820 */ /* 0x004fc80000400000 */
[----:B---3--:R-:W-:-:S04]  /*01b0*/  FFMA R9, R0, 0.5, R9 ;  /* 0x3f00000000097823 */ /* 0x008fc80000000009 */
[----:B----4-:R-:W-:-:S05]  /*01c0*/  FFMA R9, R6, 0.25, R9 ;  /* 0x3e80000006097823 */ /* 0x010fca0000000009 */
[----:B------:R1:W-:Y:S01]  /*01d0*/  STG.E desc[UR4][R4.64], R9 ;  /* 0x0000000904007986 */ /* 0x0003e2000c101904 */
[----:B------:R-:W-:Y:S05]  /*01e0*/  @P0 EXIT ;  /* 0x000000000000094d */ /* 0x000fea0003800000 */
[----:B-1----:R-:W-:Y:S01]  /*01f0*/  FMUL R3, R6, 0.5 ;  /* 0x3f00000006037820 */ /* 0x002fe20000400000 */
[----:B-----5:R-:W-:-:S03]  /*0200*/  @!P2 FMUL R7, R8, 0.25 ;  /* 0x3e8000000807a820 */ /* 0x020fc60000400000 */
[----:B------:R-:W-:-:S04]  /*0210*/  FFMA R0, R0, 0.25, R3 ;  /* 0x3e80000000007823 */ /* 0x000fc80000000003 */
[----:B------:R-:W-:-:S05]  /*0220*/  FADD R7, R0, R7 ;  /* 0x0000000700077221 */ /* 0x000fca0000000000 */
[----:B------:R-:W-:Y:S01]  /*0230*/  STG.E desc[UR4][R4.64+0x4], R7 ;  /* 0x0000040704007986 */ /* 0x000fe2000c101904 */
[----:B------:R-:W-:Y:S05]  /*0240*/  EXIT ;  /* 0x000000000000794d */ /* 0x000fea0003800000 */
.L_x_0:
[----:B------:R-:W-:-:S00]  /*0250*/  BRA `(.L_x_0) ;  /* 0xfffffffc00fc7947 */ /* 0x000fc0000383ffff */
[----:B------:R-:W-:-:S00]  /*0260*/  NOP ;  /* 0x0000000000007918 */ /* 0x000fc00000000000 */
        /* <DEDUP_REMOVED lines=9> */
.L_x_2:


//--------------------- .text._Z8stencil1PKfPfi   --------------------------
	.section	.text._Z8stencil1PKfPfi,"ax",@progbits
	.align	128
        .global         _Z8stencil1PKfPfi
        .type           _Z8stencil1PKfPfi,@function
        .size           _Z8stencil1PKfPfi,(.L_x_3 - _Z8stencil1PKfPfi)
        .other          _Z8stencil1PKfPfi,@"STO_CUDA_ENTRY STV_DEFAULT"
_Z8stencil1PKfPfi:
.text._Z8stencil1PKfPfi:
[----:B------:R-:W-:Y:S01]  /*0000*/  LDC R1, c[0x0][0x37c] ;  /* 0x0000df00ff017b82 */ /* 0x000fe20000000800 */
[----:B------:R-:W0:Y:S07]  /*0010*/  S2R R0, SR_TID.X ;  /* 0x0000000000007919 */ /* 0x000e2e0000002100 */
[----:B------:R-:W0:Y:S01]  /*0020*/  S2UR UR4, SR_CTAID.X ;  /* 0x00000000000479c3 */ /* 0x000e220000002500 */
[----:B------:R-:W1:Y:S07]  /*0030*/  LDCU UR6, c[0x0][0x390] ;  /* 0x00007200ff0677ac */ /* 0x000e6e0008000800 */
[----:B------:R-:W0:Y:S02]  /*0040*/  LDC R9, c[0x0][0x360] ;  /* 0x0000d800ff097b82 */ /* 0x000e240000000800 */
[----:B0-----:R-:W-:-:S05]  /*0050*/  IMAD R9, R9, UR4, R0 ;  /* 0x0000000409097c24 */ /* 0x001fca000f8e0200 */
[----:B-1----:R-:W-:-:S13]  /*0060*/  ISETP.GE.AND P0, PT, R9, UR6, PT ;  /* 0x0000000609007c0c */ /* 0x002fda000bf06270 */
[----:B------:R-:W-:Y:S05]  /*0070*/  @P0 EXIT ;  /* 0x000000000000094d */ /* 0x000fea0003800000 */
[----:B------:R-:W0:Y:S01]  /*0080*/  LDC.64 R2, c[0x0][0x380] ;  /* 0x0000e000ff027b82 */ /* 0x000e220000000a00 */
[C---:B------:R-:W-:Y:S01]  /*0090*/  ISETP.GE.AND P0, PT, R9.reuse, 0x1, PT ;  /* 0x000000010900780c */ /* 0x040fe20003f06270 */
[----:B------:R-:W1:Y:S01]  /*00a0*/  LDCU.64 UR4, c[0x0][0x358] ;  /* 0x00006b00ff0477ac */ /* 0x000e620008000a00 */
[----:B------:R-:W-:-:S04]  /*00b0*/  IADD3 R0, PT, PT, R9, 0x1, RZ ;  /* 0x0000000109007810 */ /* 0x000fc80007ffe0ff */
[----:B------:R-:W-:Y:S01]  /*00c0*/  ISETP.GE.AND P1, PT, R0, UR6, PT ;  /* 0x0000000600007c0c */ /* 0x000fe2000bf26270 */
[----:B------:R-:W2:Y:S06]  /*00d0*/  LDC.64 R6, c[0x0][0x388] ;  /* 0x0000e200ff067b82 */ /* 0x000eac0000000a00 */
[----:B------:R-:W-:-:S05]  /*00e0*/  @P0 IADD3 R5, PT, PT, R9, -0x1, RZ ;  /* 0xffffffff09050810 */ /* 0x000fca0007ffe0ff */
[----:B0-----:R-:W-:-:S04]  /*00f0*/  @P0 IMAD.WIDE.U32 R4, R5, 0x4, R2 ;  /* 0x0000000405040825 */ /* 0x001fc800078e0002 */
[C---:B------:R-:W-:Y:S02]  /*0100*/  IMAD.WIDE R2, R9.reuse, 0x4, R2 ;  /* 0x0000000409027825 */ /* 0x040fe400078e0202 */
[----:B-1----:R-:W3:Y:S04]  /*0110*/  @P0 LDG.E R4, desc[UR4][R4.64] ;  /* 0x0000000404040981 */ /* 0x002ee8000c1e1900 */
[----:B------:R-:W4:Y:S04]  /*0120*/  @!P1 LDG.E R10, desc[UR4][R2.64+0x4] ;  /* 0x00000404020a9981 */ /* 0x000f28000c1e1900 */
[----:B------:R-:W5:Y:S01]  /*0130*/  LDG.E R0, desc[UR4][R2.64] ;  /* 0x0000000402007981 */ /* 0x000f62000c1e1900 */
[----:B------:R-:W-:Y:S01]  /*0140*/  HFMA2 R11, -RZ, RZ, 0, 0 ;  /* 0x00000000ff0b7431 */ /* 0x000fe200000001ff */
[----:B------:R-:W-:Y:S01]  /*0150*/  MOV R8, RZ ;  /* 0x000000ff00087202 */ /* 0x000fe20000000f00 */
[----:B--2---:R-:W-:-:S04]  /*0160*/  IMAD.WIDE R6, R9, 0x4, R6 ;  /* 0x0000000409067825 */ /* 0x004fc800078e0206 */
[----:B---3--:R-:W-:Y:S01]  /*0170*/  @P0 FMUL R11, R4, 0.25 ;  /* 0x3e800000040b0820 */ /* 0x008fe20000400000 */
[----:B----4-:R-:W-:-:S03]  /*0180*/  @!P1 FMUL R8, R10, 0.25 ;  /* 0x3e8000000a089820 */ /* 0x010fc60000400000 */
[----:B-----5:R-:W-:-:S04]  /*0190*/  FFMA R11, R0, 0.5, R11 ;  /* 0x3f000000000b7823 */ /* 0x020fc8000000000b */
[----:B------:R-:W-:-:S05]  /*01a0*/  FADD R11, R11, R8 ;  /* 0x000000080b0b7221 */ /* 0x000fca0000000000 */
[----:B------:R-:W-:Y:S01]  /*01b0*/  STG.E desc[UR4][R6.64], R11 ;  /* 0x0000000b06007986 */ /* 0x000fe2000c101904 */
[----:B------:R-:W-:Y:S05]  /*01c0*/  EXIT ;  /* 0x000000000000794d */ /* 0x000fea0003800000 */
.L_x_1:
        /* <DEDUP_REMOVED lines=11> */
.L_x_3:


//--------------------- .nv.shared.reserved.0     --------------------------
	.section	.nv.shared.reserved.0,"aw",@nobits
	.weak		__nv_reservedSMEM_offset_0_alias
	.size		__nv_reservedSMEM_offset_0_alias, 0, 64
	.other		__nv_reservedSMEM_offset_0_alias,@"STO_CUDA_RESERVED_SHARED STV_DEFAULT"
__nv_reservedSMEM_offset_0_alias:
	.zero		0
	.zero		64


//--------------------- .nv.constant0._Z8stencil2PKfPfi --------------------------
	.section	.nv.constant0._Z8stencil2PKfPfi,"a",@progbits
	.sectionflags	@""
	.align	4
.nv.constant0._Z8stencil2PKfPfi:
	.zero		916


//--------------------- .nv.constant0._Z8stencil1PKfPfi --------------------------
	.section	.nv.constant0._Z8stencil1PKfPfi,"a",@progbits
	.sectionflags	@""
	.align	4
.nv.constant0._Z8stencil1PKfPfi:
	.zero		916


//--------------------- SYMBOLS --------------------------

	.type		.nv.reservedSmem.offset0,@object
	.size		.nv.reservedSmem.offset0,0x4
